//
// Generated by NVIDIA NVVM Compiler
//
// Compiler Build ID: CL-36424714
// Cuda compilation tools, release 13.0, V13.0.88
// Based on NVVM 20.0.0
//

.version 9.0
.target sm_100
.address_size 64

	// .globl	_Z7contar1PiS_ii
// _ZZ7contar2PiS_iiE5cache has been demoted

.visible .entry _Z7contar1PiS_ii(
	.param .u64 .ptr .align 1 _Z7contar1PiS_ii_param_0,
	.param .u64 .ptr .align 1 _Z7contar1PiS_ii_param_1,
	.param .u32 _Z7contar1PiS_ii_param_2,
	.param .u32 _Z7contar1PiS_ii_param_3
)
{
	.reg .pred 	%p<31>;
	.reg .b32 	%r<137>;
	.reg .b64 	%rd<9>;

	ld.param.u64 	%rd3, [_Z7contar1PiS_ii_param_0];
	ld.param.u64 	%rd2, [_Z7contar1PiS_ii_param_1];
	ld.param.u32 	%r87, [_Z7contar1PiS_ii_param_2];
	ld.param.u32 	%r88, [_Z7contar1PiS_ii_param_3];
	cvta.to.global.u64 	%rd4, %rd3;
	mov.u32 	%r1, %ctaid.x;
	shl.b32 	%r89, %r1, 4;
	mul.wide.u32 	%rd5, %r89, 4;
	add.s64 	%rd1, %rd4, %rd5;
	ld.global.u32 	%r90, [%rd1];
	setp.eq.s32 	%p1, %r90, %r87;
	@%p1 bra 	$L__BB0_2;
	ld.global.u32 	%r108, [%rd1+4];
	mov.b32 	%r109, 0;
	bra.uni 	$L__BB0_3;
$L__BB0_2:
	ld.global.u32 	%r108, [%rd1+4];
	setp.eq.s32 	%p2, %r108, %r88;
	selp.u32 	%r109, 1, 0, %p2;
$L__BB0_3:
	setp.eq.s32 	%p3, %r108, %r87;
	@%p3 bra 	$L__BB0_5;
	ld.global.u32 	%r110, [%rd1+8];
	mov.b32 	%r111, 0;
	bra.uni 	$L__BB0_6;
$L__BB0_5:
	ld.global.u32 	%r110, [%rd1+8];
	setp.eq.s32 	%p4, %r110, %r88;
	selp.u32 	%r111, 1, 0, %p4;
$L__BB0_6:
	add.s32 	%r12, %r111, %r109;
	setp.eq.s32 	%p5, %r110, %r87;
	@%p5 bra 	$L__BB0_8;
	ld.global.u32 	%r112, [%rd1+12];
	mov.b32 	%r113, 0;
	bra.uni 	$L__BB0_9;
$L__BB0_8:
	ld.global.u32 	%r112, [%rd1+12];
	setp.eq.s32 	%p6, %r112, %r88;
	selp.u32 	%r113, 1, 0, %p6;
$L__BB0_9:
	add.s32 	%r18, %r113, %r12;
	setp.eq.s32 	%p7, %r112, %r87;
	@%p7 bra 	$L__BB0_11;
	ld.global.u32 	%r114, [%rd1+16];
	mov.b32 	%r115, 0;
	bra.uni 	$L__BB0_12;
$L__BB0_11:
	ld.global.u32 	%r114, [%rd1+16];
	setp.eq.s32 	%p8, %r114, %r88;
	selp.u32 	%r115, 1, 0, %p8;
$L__BB0_12:
	add.s32 	%r24, %r115, %r18;
	setp.eq.s32 	%p9, %r114, %r87;
	@%p9 bra 	$L__BB0_14;
	ld.global.u32 	%r116, [%rd1+20];
	mov.b32 	%r117, 0;
	bra.uni 	$L__BB0_15;
$L__BB0_14:
	ld.global.u32 	%r116, [%rd1+20];
	setp.eq.s32 	%p10, %r116, %r88;
	selp.u32 	%r117, 1, 0, %p10;
$L__BB0_15:
	add.s32 	%r30, %r117, %r24;
	setp.eq.s32 	%p11, %r116, %r87;
	@%p11 bra 	$L__BB0_17;
	ld.global.u32 	%r118, [%rd1+24];
	mov.b32 	%r119, 0;
	bra.uni 	$L__BB0_18;
$L__BB0_17:
	ld.global.u32 	%r118, [%rd1+24];
	setp.eq.s32 	%p12, %r118, %r88;
	selp.u32 	%r119, 1, 0, %p12;
$L__BB0_18:
	add.s32 	%r36, %r119, %r30;
	setp.eq.s32 	%p13, %r118, %r87;
	@%p13 bra 	$L__BB0_20;
	ld.global.u32 	%r120, [%rd1+28];
	mov.b32 	%r121, 0;
	bra.uni 	$L__BB0_21;
$L__BB0_20:
	ld.global.u32 	%r120, [%rd1+28];
	setp.eq.s32 	%p14, %r120, %r88;
	selp.u32 	%r121, 1, 0, %p14;
$L__BB0_21:
	add.s32 	%r42, %r121, %r36;
	setp.eq.s32 	%p15, %r120, %r87;
	@%p15 bra 	$L__BB0_23;
	ld.global.u32 	%r122, [%rd1+32];
	mov.b32 	%r123, 0;
	bra.uni 	$L__BB0_24;
$L__BB0_23:
	ld.global.u32 	%r122, [%rd1+32];
	setp.eq.s32 	%p16, %r122, %r88;
	selp.u32 	%r123, 1, 0, %p16;
$L__BB0_24:
	add.s32 	%r48, %r123, %r42;
	setp.eq.s32 	%p17, %r122, %r87;
	@%p17 bra 	$L__BB0_26;
	ld.global.u32 	%r124, [%rd1+36];
	mov.b32 	%r125, 0;
	bra.uni 	$L__BB0_27;
$L__BB0_26:
	ld.global.u32 	%r124, [%rd1+36];
	setp.eq.s32 	%p18, %r124, %r88;
	selp.u32 	%r125, 1, 0, %p18;
$L__BB0_27:
	add.s32 	%r54, %r125, %r48;
	setp.eq.s32 	%p19, %r124, %r87;
	@%p19 bra 	$L__BB0_29;
	ld.global.u32 	%r126, [%rd1+40];
	mov.b32 	%r127, 0;
	bra.uni 	$L__BB0_30;
$L__BB0_29:
	ld.global.u32 	%r126, [%rd1+40];
	setp.eq.s32 	%p20, %r126, %r88;
	selp.u32 	%r127, 1, 0, %p20;
$L__BB0_30:
	add.s32 	%r60, %r127, %r54;
	setp.eq.s32 	%p21, %r126, %r87;
	@%p21 bra 	$L__BB0_32;
	ld.global.u32 	%r128, [%rd1+44];
	mov.b32 	%r129, 0;
	bra.uni 	$L__BB0_33;
$L__BB0_32:
	ld.global.u32 	%r128, [%rd1+44];
	setp.eq.s32 	%p22, %r128, %r88;
	selp.u32 	%r129, 1, 0, %p22;
$L__BB0_33:
	add.s32 	%r66, %r129, %r60;
	setp.eq.s32 	%p23, %r128, %r87;
	@%p23 bra 	$L__BB0_35;
	ld.global.u32 	%r130, [%rd1+48];
	mov.b32 	%r131, 0;
	bra.uni 	$L__BB0_36;
$L__BB0_35:
	ld.global.u32 	%r130, [%rd1+48];
	setp.eq.s32 	%p24, %r130, %r88;
	selp.u32 	%r131, 1, 0, %p24;
$L__BB0_36:
	add.s32 	%r72, %r131, %r66;
	setp.eq.s32 	%p25, %r130, %r87;
	@%p25 bra 	$L__BB0_38;
	ld.global.u32 	%r132, [%rd1+52];
	mov.b32 	%r133, 0;
	bra.uni 	$L__BB0_39;
$L__BB0_38:
	ld.global.u32 	%r132, [%rd1+52];
	setp.eq.s32 	%p26, %r132, %r88;
	selp.u32 	%r133, 1, 0, %p26;
$L__BB0_39:
	add.s32 	%r78, %r133, %r72;
	setp.eq.s32 	%p27, %r132, %r87;
	@%p27 bra 	$L__BB0_41;
	ld.global.u32 	%r134, [%rd1+56];
	mov.b32 	%r135, 0;
	bra.uni 	$L__BB0_42;
$L__BB0_41:
	ld.global.u32 	%r134, [%rd1+56];
	setp.eq.s32 	%p28, %r134, %r88;
	selp.u32 	%r135, 1, 0, %p28;
$L__BB0_42:
	add.s32 	%r84, %r135, %r78;
	setp.ne.s32 	%p29, %r134, %r87;
	mov.b32 	%r136, 0;
	@%p29 bra 	$L__BB0_44;
	ld.global.u32 	%r106, [%rd1+60];
	setp.eq.s32 	%p30, %r106, %r88;
	selp.u32 	%r136, 1, 0, %p30;
$L__BB0_44:
	add.s32 	%r107, %r136, %r84;
	cvta.to.global.u64 	%rd6, %rd2;
	mul.wide.u32 	%rd7, %r1, 4;
	add.s64 	%rd8, %rd6, %rd7;
	st.global.u32 	[%rd8], %r107;
	ret;

}
	// .globl	_Z7contar2PiS_ii
.visible .entry _Z7contar2PiS_ii(
	.param .u64 .ptr .align 1 _Z7contar2PiS_ii_param_0,
	.param .u64 .ptr .align 1 _Z7contar2PiS_ii_param_1,
	.param .u32 _Z7contar2PiS_ii_param_2,
	.param .u32 _Z7contar2PiS_ii_param_3
)
{
	.reg .pred 	%p<9>;
	.reg .b32 	%r<30>;
	.reg .b64 	%rd<13>;
	.reg .b64 	%fd<9>;
	// demoted variable
	.shared .align 8 .b8 _ZZ7contar2PiS_iiE5cache[32];
	ld.param.u64 	%rd4, [_Z7contar2PiS_ii_param_0];
	ld.param.u64 	%rd5, [_Z7contar2PiS_ii_param_1];
	ld.param.u32 	%r13, [_Z7contar2PiS_ii_param_2];
	ld.param.u32 	%r14, [_Z7contar2PiS_ii_param_3];
	mov.u32 	%r1, %tid.x;
	mov.u32 	%r2, %ctaid.x;
	setp.gt.u32 	%p1, %r1, 14;
	mov.f64 	%fd8, 0d0000000000000000;
	@%p1 bra 	$L__BB1_6;
	shl.b32 	%r16, %r2, 4;
	add.s32 	%r17, %r1, %r16;
	mul.wide.u32 	%rd6, %r17, 4;
	cvta.to.global.u64 	%rd7, %rd4;
	add.s64 	%rd8, %rd6, %rd7;
	add.s64 	%rd12, %rd8, 4;
	mov.b32 	%r27, 0;
	mov.u32 	%r26, %r1;
$L__BB1_2:
	ld.global.u32 	%r19, [%rd12+-4];
	setp.ne.s32 	%p2, %r19, %r13;
	mov.b32 	%r28, 0;
	@%p2 bra 	$L__BB1_4;
	ld.global.u32 	%r20, [%rd12];
	setp.eq.s32 	%p3, %r20, %r14;
	selp.u32 	%r28, 1, 0, %p3;
$L__BB1_4:
	add.s32 	%r27, %r28, %r27;
	add.s32 	%r8, %r26, 4;
	add.s64 	%rd12, %rd12, 16;
	setp.lt.u32 	%p4, %r26, 11;
	mov.u32 	%r26, %r8;
	@%p4 bra 	$L__BB1_2;
	cvt.rn.f64.u32 	%fd8, %r27;
$L__BB1_6:
	shl.b32 	%r21, %r1, 3;
	mov.u32 	%r22, _ZZ7contar2PiS_iiE5cache;
	add.s32 	%r9, %r22, %r21;
	st.shared.f64 	[%r9], %fd8;
	bar.sync 	0;
	mov.u32 	%r29, %ntid.x;
	setp.lt.u32 	%p5, %r29, 2;
	@%p5 bra 	$L__BB1_10;
$L__BB1_7:
	shr.u32 	%r12, %r29, 1;
	setp.ge.u32 	%p6, %r1, %r12;
	@%p6 bra 	$L__BB1_9;
	shl.b32 	%r23, %r12, 3;
	add.s32 	%r24, %r9, %r23;
	ld.shared.f64 	%fd4, [%r24];
	ld.shared.f64 	%fd5, [%r9];
	add.f64 	%fd6, %fd4, %fd5;
	st.shared.f64 	[%r9], %fd6;
$L__BB1_9:
	bar.sync 	0;
	setp.gt.u32 	%p7, %r29, 3;
	mov.u32 	%r29, %r12;
	@%p7 bra 	$L__BB1_7;
$L__BB1_10:
	setp.ne.s32 	%p8, %r1, 0;
	@%p8 bra 	$L__BB1_12;
	ld.shared.f64 	%fd7, [_ZZ7contar2PiS_iiE5cache];
	cvt.rzi.s32.f64 	%r25, %fd7;
	cvta.to.global.u64 	%rd9, %rd5;
	mul.wide.u32 	%rd10, %r2, 4;
	add.s64 	%rd11, %rd9, %rd10;
	st.global.u32 	[%rd11], %r25;
$L__BB1_12:
	ret;

}


// ===== COMPILED SASS (sm_100) =====

	.target	sm_100

	.elftype	@"ET_EXEC"


//--------------------- .note.nv.tkinfo           --------------------------
	.section	.note.nv.tkinfo,"",@"SHT_NOTE"
	.sectionflags	@"SHF_NOTE_NV_TKINFO"
	.tkinfo
        /*0018*/ 	.word	0x00000002
        /*0030*/ 	.string	""
        /*0030*/ 	.string	"ptxas"
        /*0030*/ 	.string	"Cuda compilation tools, release 13.0, V13.0.88"
        /*0030*/ 	.string	"Build cuda_13.0.r13.0/compiler.36424714_0"
        /*0030*/ 	.string	"-arch sm_100 -m 64 "



//--------------------- .note.nv.cuinfo           --------------------------
	.section	.note.nv.cuinfo,"",@"SHT_NOTE"
	.sectionflags	@"SHF_NOTE_NV_CUINFO"
        /*0018*/ 	.short	0x0002
        /*001a*/ 	.short	0x0064
        /*001c*/ 	.short	0x0082
	.zero		2


//--------------------- .nv.info                  --------------------------
	.section	.nv.info,"",@"SHT_CUDA_INFO"
	.align	4


	//----- nvinfo : EIATTR_REGCOUNT
	.align		4
        /*0000*/ 	.byte	0x04, 0x2f
        /*0002*/ 	.short	(.L_1 - .L_0)
	.align		4
.L_0:
        /*0004*/ 	.word	index@(_Z7contar1PiS_ii)
        /*0008*/ 	.word	0x00000019


	//----- nvinfo : EIATTR_FRAME_SIZE
	.align		4
.L_1:
        /*000c*/ 	.byte	0x04, 0x11
        /*000e*/ 	.short	(.L_3 - .L_2)
	.align		4
.L_2:
        /*0010*/ 	.word	index@(_Z7contar1PiS_ii)
        /*0014*/ 	.word	0x00000000


	//----- nvinfo : EIATTR_REGCOUNT
	.align		4
.L_3:
        /*0018*/ 	.byte	0x04, 0x2f
        /*001a*/ 	.short	(.L_5 - .L_4)
	.align		4
.L_4:
        /*001c*/ 	.word	index@(_Z7contar2PiS_ii)
        /*0020*/ 	.word	0x0000000d


	//----- nvinfo : EIATTR_FRAME_SIZE
	.align		4
.L_5:
        /*0024*/ 	.byte	0x04, 0x11
        /*0026*/ 	.short	(.L_7 - .L_6)
	.align		4
.L_6:
        /*0028*/ 	.word	index@(_Z7contar2PiS_ii)
        /*002c*/ 	.word	0x00000000


	//----- nvinfo : EIATTR_MIN_STACK_SIZE
	.align		4
.L_7:
        /*0030*/ 	.byte	0x04, 0x12
        /*0032*/ 	.short	(.L_9 - .L_8)
	.align		4
.L_8:
        /*0034*/ 	.word	index@(_Z7contar2PiS_ii)
        /*0038*/ 	.word	0x00000000


	//----- nvinfo : EIATTR_MIN_STACK_SIZE
	.align		4
.L_9:
        /*003c*/ 	.byte	0x04, 0x12
        /*003e*/ 	.short	(.L_11 - .L_10)
	.align		4
.L_10:
        /*0040*/ 	.word	index@(_Z7contar1PiS_ii)
        /*0044*/ 	.word	0x00000000
.L_11:


//--------------------- .nv.compat                --------------------------
	.section	.nv.compat,"",@"SHT_CUDA_COMPAT_INFO"
	.align	4
        /*0000*/ 	.byte	0x02, 0x09, 0x00, 0x00, 0x02, 0x02, 0x01, 0x00, 0x02, 0x05, 0x05, 0x00, 0x03, 0x07, 0x01, 0x01
        /*0010*/ 	.byte	0x02, 0x03, 0x00, 0x00, 0x02, 0x06, 0x01, 0x00, 0x04, 0x0b, 0x08, 0x00, 0x01, 0x00, 0x00, 0x00
        /*0020*/ 	.byte	0x00, 0x00, 0x00, 0x00


//--------------------- .nv.info._Z7contar2PiS_ii --------------------------
	.section	.nv.info._Z7contar2PiS_ii,"",@"SHT_CUDA_INFO"
	.sectionflags	@""
	.align	4


	//----- nvinfo : EIATTR_CUDA_API_VERSION
	.align		4
        /*0000*/ 	.byte	0x04, 0x37
        /*0002*/ 	.short	(.L_13 - .L_12)
.L_12:
        /*0004*/ 	.word	0x00000082


	//----- nvinfo : EIATTR_KPARAM_INFO
	.align		4
.L_13:
        /*0008*/ 	.byte	0x04, 0x17
        /*000a*/ 	.short	(.L_15 - .L_14)
.L_14:
        /*000c*/ 	.word	0x00000000
        /*0010*/ 	.short	0x0003
        /*0012*/ 	.short	0x0014
        /*0014*/ 	.byte	0x00, 0xf0, 0x11, 0x00


	//----- nvinfo : EIATTR_KPARAM_INFO
	.align		4
.L_15:
        /*0018*/ 	.byte	0x04, 0x17
        /*001a*/ 	.short	(.L_17 - .L_16)
.L_16:
        /*001c*/ 	.word	0x00000000
        /*0020*/ 	.short	0x0002
        /*0022*/ 	.short	0x0010
        /*0024*/ 	.byte	0x00, 0xf0, 0x11, 0x00


	//----- nvinfo : EIATTR_KPARAM_INFO
	.align		4
.L_17:
        /*0028*/ 	.byte	0x04, 0x17
        /*002a*/ 	.short	(.L_19 - .L_18)
.L_18:
        /*002c*/ 	.word	0x00000000
        /*0030*/ 	.short	0x0001
        /*0032*/ 	.short	0x0008
        /*0034*/ 	.byte	0x00, 0xf5, 0x21, 0x00


	//----- nvinfo : EIATTR_KPARAM_INFO
	.align		4
.L_19:
        /*0038*/ 	.byte	0x04, 0x17
        /*003a*/ 	.short	(.L_21 - .L_20)
.L_20:
        /*003c*/ 	.word	0x00000000
        /*0040*/ 	.short	0x0000
        /*0042*/ 	.short	0x0000
        /*0044*/ 	.byte	0x00, 0xf5, 0x21, 0x00


	//----- nvinfo : EIATTR_SPARSE_MMA_MASK
	.align		4
.L_21:
        /*0048*/ 	.byte	0x03, 0x50
        /*004a*/ 	.short	0x0000


	//----- nvinfo : EIATTR_MAXREG_COUNT
	.align		4
        /*004c*/ 	.byte	0x03, 0x1b
        /*004e*/ 	.short	0x00ff


	//----- nvinfo : EIATTR_NUM_BARRIERS
	.align		4
        /*0050*/ 	.byte	0x02, 0x4c
        /*0052*/ 	.byte	0x01
	.zero		1


	//----- nvinfo : EIATTR_MERCURY_ISA_VERSION
	.align		4
        /*0054*/ 	.byte	0x03, 0x5f
        /*0056*/ 	.short	0x0101


	//----- nvinfo : EIATTR_VRC_CTA_INIT_COUNT
	.align		4
        /*0058*/ 	.byte	0x02, 0x4a
	.zero		1
	.zero		1


	//----- nvinfo : EIATTR_EXIT_INSTR_OFFSETS
	.align		4
        /*005c*/ 	.byte	0x04, 0x1c
        /*005e*/ 	.short	(.L_23 - .L_22)


	//   ....[0]....
.L_22:
        /*0060*/ 	.word	0x00000390


	//   ....[1]....
        /*0064*/ 	.word	0x00000420


	//----- nvinfo : EIATTR_CRS_STACK_SIZE
	.align		4
.L_23:
        /*0068*/ 	.byte	0x04, 0x1e
        /*006a*/ 	.short	(.L_25 - .L_24)
.L_24:
        /*006c*/ 	.word	0x00000000


	//----- nvinfo : EIATTR_CBANK_PARAM_SIZE
	.align		4
.L_25:
        /*0070*/ 	.byte	0x03, 0x19
        /*0072*/ 	.short	0x0018


	//----- nvinfo : EIATTR_PARAM_CBANK
	.align		4
        /*0074*/ 	.byte	0x04, 0x0a
        /*0076*/ 	.short	(.L_27 - .L_26)
	.align		4
.L_26:
        /*0078*/ 	.word	index@(.nv.constant0._Z7contar2PiS_ii)
        /*007c*/ 	.short	0x0380
        /*007e*/ 	.short	0x0018


	//----- nvinfo : EIATTR_SW_WAR
	.align		4
.L_27:
        /*0080*/ 	.byte	0x04, 0x36
        /*0082*/ 	.short	(.L_29 - .L_28)
.L_28:
        /*0084*/ 	.word	0x00000008
.L_29:


//--------------------- .nv.info._Z7contar1PiS_ii --------------------------
	.section	.nv.info._Z7contar1PiS_ii,"",@"SHT_CUDA_INFO"
	.sectionflags	@""
	.align	4


	//----- nvinfo : EIATTR_CUDA_API_VERSION
	.align		4
        /*0000*/ 	.byte	0x04, 0x37
        /*0002*/ 	.short	(.L_31 - .L_30)
.L_30:
        /*0004*/ 	.word	0x00000082


	//----- nvinfo : EIATTR_KPARAM_INFO
	.align		4
.L_31:
        /*0008*/ 	.byte	0x04, 0x17
        /*000a*/ 	.short	(.L_33 - .L_32)
.L_32:
        /*000c*/ 	.word	0x00000000
        /*0010*/ 	.short	0x0003
        /*0012*/ 	.short	0x0014
        /*0014*/ 	.byte	0x00, 0xf0, 0x11, 0x00


	//----- nvinfo : EIATTR_KPARAM_INFO
	.align		4
.L_33:
        /*0018*/ 	.byte	0x04, 0x17
        /*001a*/ 	.short	(.L_35 - .L_34)
.L_34:
        /*001c*/ 	.word	0x00000000
        /*0020*/ 	.short	0x0002
        /*0022*/ 	.short	0x0010
        /*0024*/ 	.byte	0x00, 0xf0, 0x11, 0x00


	//----- nvinfo : EIATTR_KPARAM_INFO
	.align		4
.L_35:
        /*0028*/ 	.byte	0x04, 0x17
        /*002a*/ 	.short	(.L_37 - .L_36)
.L_36:
        /*002c*/ 	.word	0x00000000
        /*0030*/ 	.short	0x0001
        /*0032*/ 	.short	0x0008
        /*0034*/ 	.byte	0x00, 0xf5, 0x21, 0x00


	//----- nvinfo : EIATTR_KPARAM_INFO
	.align		4
.L_37:
        /*0038*/ 	.byte	0x04, 0x17
        /*003a*/ 	.short	(.L_39 - .L_38)
.L_38:
        /*003c*/ 	.word	0x00000000
        /*0040*/ 	.short	0x0000
        /*0042*/ 	.short	0x0000
        /*0044*/ 	.byte	0x00, 0xf5, 0x21, 0x00


	//----- nvinfo : EIATTR_SPARSE_MMA_MASK
	.align		4
.L_39:
        /*0048*/ 	.byte	0x03, 0x50
        /*004a*/ 	.short	0x0000


	//----- nvinfo : EIATTR_MAXREG_COUNT
	.align		4
        /*004c*/ 	.byte	0x03, 0x1b
        /*004e*/ 	.short	0x00ff


	//----- nvinfo : EIATTR_MERCURY_ISA_VERSION
	.align		4
        /*0050*/ 	.byte	0x03, 0x5f
        /*0052*/ 	.short	0x0101


	//----- nvinfo : EIATTR_VRC_CTA_INIT_COUNT
	.align		4
        /*0054*/ 	.byte	0x02, 0x4a
	.zero		1
	.zero		1


	//----- nvinfo : EIATTR_EXIT_INSTR_OFFSETS
	.align		4
        /*0058*/ 	.byte	0x04, 0x1c
        /*005a*/ 	.short	(.L_41 - .L_40)


	//   ....[0]....
.L_40:
        /*005c*/ 	.word	0x000006c0


	//----- nvinfo : EIATTR_CBANK_PARAM_SIZE
	.align		4
.L_41:
        /*0060*/ 	.byte	0x03, 0x19
        /*0062*/ 	.short	0x0018


	//----- nvinfo : EIATTR_PARAM_CBANK
	.align		4
        /*0064*/ 	.byte	0x04, 0x0a
        /*0066*/ 	.short	(.L_43 - .L_42)
	.align		4
.L_42:
        /*0068*/ 	.word	index@(.nv.constant0._Z7contar1PiS_ii)
        /*006c*/ 	.short	0x0380
        /*006e*/ 	.short	0x0018


	//----- nvinfo : EIATTR_SW_WAR
	.align		4
.L_43:
        /*0070*/ 	.byte	0x04, 0x36
        /*0072*/ 	.short	(.L_45 - .L_44)
.L_44:
        /*0074*/ 	.word	0x00000008
.L_45:


//--------------------- .nv.callgraph             --------------------------
	.section	.nv.callgraph,"",@"SHT_CUDA_CALLGRAPH"
	.align	4
	.sectionentsize	8
	.align		4
        /*0000*/ 	.word	0x00000000
	.align		4
        /*0004*/ 	.word	0xffffffff
	.align		4
        /*0008*/ 	.word	0x00000000
	.align		4
        /*000c*/ 	.word	0xfffffffe
	.align		4
        /*0010*/ 	.word	0x00000000
	.align		4
        /*0014*/ 	.word	0xfffffffd
	.align		4
        /*0018*/ 	.word	0x00000000
	.align		4
        /*001c*/ 	.word	0xfffffffc


//--------------------- .text._Z7contar2PiS_ii    --------------------------
	.section	.text._Z7contar2PiS_ii,"ax",@progbits
	.align	128
        .global         _Z7contar2PiS_ii
        .type           _Z7contar2PiS_ii,@function
        .size           _Z7contar2PiS_ii,(.L_x_8 - _Z7contar2PiS_ii)
        .other          _Z7contar2PiS_ii,@"STO_CUDA_ENTRY STV_DEFAULT"
_Z7contar2PiS_ii:
.text._Z7contar2PiS_ii:
[----:B------:R-:W-:Y:S01]  /*0000*/  LDC R1, c[0x0][0x37c] ;  /* 0x0000df00ff017b82 */ /* 0x000fe20000000800 */
[----:B------:R-:W0:Y:S01]  /*0010*/  S2R R3, SR_TID.X ;  /* 0x0000000000037919 */ /* 0x000e220000002100 */
[----:B------:R-:W1:Y:S01]  /*0020*/  LDCU.64 UR6, c[0x0][0x358] ;  /* 0x00006b00ff0677ac */ /* 0x000e620008000a00 */
[----:B------:R-:W-:Y:S01]  /*0030*/  BSSY.RECONVERGENT B0, `(.L_x_0) ;  /* 0x000001f000007945 */ /* 0x000fe20003800200 */
[----:B------:R-:W-:Y:S01]  /*0040*/  CS2R R4, SRZ ;  /* 0x0000000000047805 */ /* 0x000fe2000001ff00 */
[----:B------:R-:W2:Y:S01]  /*0050*/  S2R R0, SR_CTAID.X ;  /* 0x0000000000007919 */ /* 0x000ea20000002500 */
[----:B------:R-:W3:Y:S01]  /*0060*/  LDCU UR4, c[0x0][0x390] ;  /* 0x00007200ff0477ac */ /* 0x000ee20008000800 */
[----:B0-----:R-:W-:-:S13]  /*0070*/  ISETP.GT.U32.AND P0, PT, R3, 0xe, PT ;  /* 0x0000000e0300780c */ /* 0x001fda0003f04070 */
[----:B-123--:R-:W-:Y:S05]  /*0080*/  @P0 BRA `(.L_x_1) ;  /* 0x0000000000640947 */ /* 0x00efea0003800000 */
[----:B------:R-:W0:Y:S01]  /*0090*/  LDC.64 R4, c[0x0][0x380] ;  /* 0x0000e000ff047b82 */ /* 0x000e220000000a00 */
[--C-:B------:R-:W-:Y:S01]  /*00a0*/  IMAD R7, R0, 0x10, R3.reuse ;  /* 0x0000001000077824 */ /* 0x100fe200078e0203 */
[----:B------:R-:W-:Y:S01]  /*00b0*/  BSSY.RECONVERGENT B1, `(.L_x_2) ;  /* 0x0000015000017945 */ /* 0x000fe20003800200 */
[----:B------:R-:W-:Y:S02]  /*00c0*/  IMAD.MOV.U32 R2, RZ, RZ, RZ ;  /* 0x000000ffff027224 */ /* 0x000fe400078e00ff */
[----:B------:R-:W-:Y:S02]  /*00d0*/  IMAD.MOV.U32 R6, RZ, RZ, R3 ;  /* 0x000000ffff067224 */ /* 0x000fe400078e0003 */
[----:B0-----:R-:W-:-:S03]  /*00e0*/  IMAD.WIDE.U32 R4, R7, 0x4, R4 ;  /* 0x0000000407047825 */ /* 0x001fc600078e0004 */
[----:B------:R-:W-:-:S05]  /*00f0*/  IADD3 R8, P0, PT, R4, 0x4, RZ ;  /* 0x0000000404087810 */ /* 0x000fca0007f1e0ff */
[----:B------:R-:W-:-:S08]  /*0100*/  IMAD.X R9, RZ, RZ, R5, P0 ;  /* 0x000000ffff097224 */ /* 0x000fd000000e0605 */
.L_x_3:
[----:B------:R-:W-:Y:S02]  /*0110*/  IMAD.MOV.U32 R4, RZ, RZ, R8 ;  /* 0x000000ffff047224 */ /* 0x000fe400078e0008 */
[----:B------:R-:W-:-:S05]  /*0120*/  IMAD.MOV.U32 R5, RZ, RZ, R9 ;  /* 0x000000ffff057224 */ /* 0x000fca00078e0009 */
[----:B------:R-:W2:Y:S02]  /*0130*/  LDG.E R7, desc[UR6][R4.64+-0x4] ;  /* 0xfffffc0604077981 */ /* 0x000ea4000c1e1900 */
[----:B--2---:R-:W-:-:S13]  /*0140*/  ISETP.NE.AND P0, PT, R7, UR4, PT ;  /* 0x0000000407007c0c */ /* 0x004fda000bf05270 */
[----:B------:R-:W2:Y:S01]  /*0150*/  @!P0 LDG.E R8, desc[UR6][R4.64] ;  /* 0x0000000604088981 */ /* 0x000ea2000c1e1900 */
[----:B------:R-:W2:Y:S01]  /*0160*/  @!P0 LDC R9, c[0x0][0x394] ;  /* 0x0000e500ff098b82 */ /* 0x000ea20000000800 */
[C---:B------:R-:W-:Y:S01]  /*0170*/  ISETP.GE.U32.AND P3, PT, R6.reuse, 0xb, PT ;  /* 0x0000000b0600780c */ /* 0x040fe20003f66070 */
[----:B------:R-:W-:Y:S02]  /*0180*/  HFMA2 R7, -RZ, RZ, 0, 0 ;  /* 0x00000000ff077431 */ /* 0x000fe400000001ff */
[----:B------:R-:W-:Y:S01]  /*0190*/  VIADD R6, R6, 0x4 ;  /* 0x0000000406067836 */ /* 0x000fe20000000000 */
[----:B--2---:R-:W-:Y:S02]  /*01a0*/  @!P0 ISETP.NE.AND P1, PT, R8, R9, PT ;  /* 0x000000090800820c */ /* 0x004fe40003f25270 */
[----:B------:R-:W-:Y:S02]  /*01b0*/  IADD3 R8, P2, PT, R4, 0x10, RZ ;  /* 0x0000001004087810 */ /* 0x000fe40007f5e0ff */
[----:B------:R-:W-:-:S03]  /*01c0*/  @!P0 SEL R7, RZ, 0x1, P1 ;  /* 0x00000001ff078807 */ /* 0x000fc60000800000 */
[----:B------:R-:W-:Y:S02]  /*01d0*/  IMAD.X R9, RZ, RZ, R5, P2 ;  /* 0x000000ffff097224 */ /* 0x000fe400010e0605 */
[----:B------:R-:W-:Y:S01]  /*01e0*/  IMAD.IADD R2, R7, 0x1, R2 ;  /* 0x0000000107027824 */ /* 0x000fe200078e0202 */
[----:B------:R-:W-:Y:S06]  /*01f0*/  @!P3 BRA `(.L_x_3) ;  /* 0xfffffffc00c4b947 */ /* 0x000fec000383ffff */
[----:B------:R-:W-:Y:S05]  /*0200*/  BSYNC.RECONVERGENT B1 ;  /* 0x0000000000017941 */ /* 0x000fea0003800200 */
.L_x_2:
[----:B------:R0:W1:Y:S02]  /*0210*/  I2F.F64.U32 R4, R2 ;  /* 0x0000000200047312 */ /* 0x0000640000201800 */
.L_x_1:
[----:B------:R-:W-:Y:S05]  /*0220*/  BSYNC.RECONVERGENT B0 ;  /* 0x0000000000007941 */ /* 0x000fea0003800200 */
.L_x_0:
[----:B------:R-:W2:Y:S01]  /*0230*/  S2UR UR5, SR_CgaCtaId ;  /* 0x00000000000579c3 */ /* 0x000ea20000008800 */
[----:B------:R-:W-:Y:S01]  /*0240*/  UMOV UR4, 0x400 ;  /* 0x0000040000047882 */ /* 0x000fe20000000000 */
[----:B------:R-:W3:Y:S01]  /*0250*/  LDCU UR8, c[0x0][0x360] ;  /* 0x00006c00ff0877ac */ /* 0x000ee20008000800 */
[----:B------:R-:W-:Y:S01]  /*0260*/  ISETP.NE.AND P1, PT, R3, RZ, PT ;  /* 0x000000ff0300720c */ /* 0x000fe20003f25270 */
[----:B---3--:R-:W-:Y:S02]  /*0270*/  UISETP.GE.U32.AND UP0, UPT, UR8, 0x2, UPT ;  /* 0x000000020800788c */ /* 0x008fe4000bf06070 */
[----:B--2---:R-:W-:-:S06]  /*0280*/  ULEA UR4, UR5, UR4, 0x18 ;  /* 0x0000000405047291 */ /* 0x004fcc000f8ec0ff */
[----:B------:R-:W-:-:S05]  /*0290*/  LEA R9, R3, UR4, 0x3 ;  /* 0x0000000403097c11 */ /* 0x000fca000f8e18ff */
[----:B-1----:R1:W-:Y:S01]  /*02a0*/  STS.64 [R9], R4 ;  /* 0x0000000409007388 */ /* 0x0023e20000000a00 */
[----:B------:R-:W-:Y:S06]  /*02b0*/  BAR.SYNC.DEFER_BLOCKING 0x0 ;  /* 0x0000000000007b1d */ /* 0x000fec0000010000 */
[----:B------:R-:W-:Y:S05]  /*02c0*/  BRA.U !UP0, `(.L_x_4) ;  /* 0x0000000108307547 */ /* 0x000fea000b800000 */
[----:B0-----:R-:W-:-:S07]  /*02d0*/  MOV R2, UR8 ;  /* 0x0000000800027c02 */ /* 0x001fce0008000f00 */
.L_x_5:
[----:B------:R-:W-:-:S04]  /*02e0*/  SHF.R.U32.HI R10, RZ, 0x1, R2 ;  /* 0x00000001ff0a7819 */ /* 0x000fc80000011602 */
[----:B------:R-:W-:-:S13]  /*02f0*/  ISETP.GE.U32.AND P0, PT, R3, R10, PT ;  /* 0x0000000a0300720c */ /* 0x000fda0003f06070 */
[----:B------:R-:W-:Y:S01]  /*0300*/  @!P0 IMAD R8, R10, 0x8, R9 ;  /* 0x000000080a088824 */ /* 0x000fe200078e0209 */
[----:B------:R-:W-:Y:S04]  /*0310*/  @!P0 LDS.64 R6, [R9] ;  /* 0x0000000009068984 */ /* 0x000fe80000000a00 */
[----:B-1----:R-:W0:Y:S02]  /*0320*/  @!P0 LDS.64 R4, [R8] ;  /* 0x0000000008048984 */ /* 0x002e240000000a00 */
[----:B0-----:R-:W-:-:S07]  /*0330*/  @!P0 DADD R4, R4, R6 ;  /* 0x0000000004048229 */ /* 0x001fce0000000006 */
[----:B------:R2:W-:Y:S01]  /*0340*/  @!P0 STS.64 [R9], R4 ;  /* 0x0000000409008388 */ /* 0x0005e20000000a00 */
[----:B------:R-:W-:Y:S01]  /*0350*/  BAR.SYNC.DEFER_BLOCKING 0x0 ;  /* 0x0000000000007b1d */ /* 0x000fe20000010000 */
[----:B------:R-:W-:Y:S01]  /*0360*/  ISETP.GT.U32.AND P0, PT, R2, 0x3, PT ;  /* 0x000000030200780c */ /* 0x000fe20003f04070 */
[----:B------:R-:W-:-:S12]  /*0370*/  IMAD.MOV.U32 R2, RZ, RZ, R10 ;  /* 0x000000ffff027224 */ /* 0x000fd800078e000a */
[----:B--2---:R-:W-:Y:S05]  /*0380*/  @P0 BRA `(.L_x_5) ;  /* 0xfffffffc00d40947 */ /* 0x004fea000383ffff */
.L_x_4:
[----:B------:R-:W-:Y:S05]  /*0390*/  @P1 EXIT ;  /* 0x000000000000194d */ /* 0x000fea0003800000 */
[----:B------:R-:W2:Y:S01]  /*03a0*/  S2UR UR5, SR_CgaCtaId ;  /* 0x00000000000579c3 */ /* 0x000ea20000008800 */
[----:B------:R-:W-:-:S07]  /*03b0*/  UMOV UR4, 0x400 ;  /* 0x0000040000047882 */ /* 0x000fce0000000000 */
[----:B-1----:R-:W1:Y:S01]  /*03c0*/  LDC.64 R4, c[0x0][0x388] ;  /* 0x0000e200ff047b82 */ /* 0x002e620000000a00 */
[----:B--2---:R-:W-:Y:S01]  /*03d0*/  ULEA UR4, UR5, UR4, 0x18 ;  /* 0x0000000405047291 */ /* 0x004fe2000f8ec0ff */
[----:B-1----:R-:W-:-:S08]  /*03e0*/  IMAD.WIDE.U32 R4, R0, 0x4, R4 ;  /* 0x0000000400047825 */ /* 0x002fd000078e0004 */
[----:B0-----:R-:W0:Y:S02]  /*03f0*/  LDS.64 R2, [UR4] ;  /* 0x00000004ff027984 */ /* 0x001e240008000a00 */
[----:B0-----:R-:W0:Y:S02]  /*0400*/  F2I.F64.TRUNC R3, R2 ;  /* 0x0000000200037311 */ /* 0x001e24000030d100 */
[----:B0-----:R-:W-:Y:S01]  /*0410*/  STG.E desc[UR6][R4.64], R3 ;  /* 0x0000000304007986 */ /* 0x001fe2000c101906 */
[----:B------:R-:W-:Y:S05]  /*0420*/  EXIT ;  /* 0x000000000000794d */ /* 0x000fea0003800000 */
.L_x_6:
[----:B------:R-:W-:-:S00]  /*0430*/  BRA `(.L_x_6) ;  /* 0xfffffffc00fc7947 */ /* 0x000fc0000383ffff */
[----:B------:R-:W-:-:S00]  /*0440*/  NOP ;  /* 0x0000000000007918 */ /* 0x000fc00000000000 */
        /* <DEDUP_REMOVED lines=11> */
.L_x_8:


//--------------------- .text._Z7contar1PiS_ii    --------------------------
	.section	.text._Z7contar1PiS_ii,"ax",@progbits
	.align	128
        .global         _Z7contar1PiS_ii
        .type           _Z7contar1PiS_ii,@function
        .size           _Z7contar1PiS_ii,(.L_x_9 - _Z7contar1PiS_ii)
        .other          _Z7contar1PiS_ii,@"STO_CUDA_ENTRY STV_DEFAULT"
_Z7contar1PiS_ii:
.text._Z7contar1PiS_ii:
[----:B------:R-:W-:Y:S01]  /*0000*/  LDC R1, c[0x0][0x37c] ;  /* 0x0000df00ff017b82 */ /* 0x000fe20000000800 */
[----:B------:R-:W0:Y:S07]  /*0010*/  S2R R0, SR_CTAID.X ;  /* 0x0000000000007919 */ /* 0x000e2e0000002500 */
[----:B------:R-:W1:Y:S01]  /*0020*/  LDC.64 R2, c[0x0][0x380] ;  /* 0x0000e000ff027b82 */ /* 0x000e620000000a00 */
[----:B------:R-:W2:Y:S01]  /*0030*/  LDCU.64 UR4, c[0x0][0x358] ;  /* 0x00006b00ff0477ac */ /* 0x000ea20008000a00 */
[----:B------:R-:W3:Y:S01]  /*0040*/  LDCU UR6, c[0x0][0x390] ;  /* 0x00007200ff0677ac */ /* 0x000ee20008000800 */
[----:B0-----:R-:W-:-:S04]  /*0050*/  IMAD.SHL.U32 R5, R0, 0x10, RZ ;  /* 0x0000001000057824 */ /* 0x001fc800078e00ff */
[----:B-1----:R-:W-:-:S05]  /*0060*/  IMAD.WIDE.U32 R2, R5, 0x4, R2 ;  /* 0x0000000405027825 */ /* 0x002fca00078e0002 */
[----:B--2---:R-:W3:Y:S04]  /*0070*/  LDG.E R18, desc[UR4][R2.64] ;  /* 0x0000000402127981 */ /* 0x004ee8000c1e1900 */
[----:B------:R-:W2:Y:S04]  /*0080*/  LDG.E R11, desc[UR4][R2.64+0x4] ;  /* 0x00000404020b7981 */ /* 0x000ea8000c1e1900 */
[----:B------:R-:W4:Y:S04]  /*0090*/  LDG.E R14, desc[UR4][R2.64+0x8] ;  /* 0x00000804020e7981 */ /* 0x000f28000c1e1900 */
[----:B------:R-:W5:Y:S04]  /*00a0*/  LDG.E R16, desc[UR4][R2.64+0xc] ;  /* 0x00000c0402107981 */ /* 0x000f68000c1e1900 */
        /* <DEDUP_REMOVED lines=10> */
[----:B------:R-:W5:Y:S01]  /*0150*/  LDG.E R5, desc[UR4][R2.64+0x34] ;  /* 0x0000340402057981 */ /* 0x000f62000c1e1900 */
[----:B---3--:R-:W-:-:S02]  /*0160*/  ISETP.NE.AND P4, PT, R18, UR6, PT ;  /* 0x0000000612007c0c */ /* 0x008fc4000bf85270 */
[----:B--2---:R-:W-:-:S11]  /*0170*/  ISETP.NE.AND P3, PT, R11, UR6, PT ;  /* 0x000000060b007c0c */ /* 0x004fd6000bf65270 */
[----:B------:R-:W0:Y:S01]  /*0180*/  @!P4 LDC R18, c[0x0][0x394] ;  /* 0x0000e500ff12cb82 */ /* 0x000e220000000800 */
[----:B----4-:R-:W-:Y:S02]  /*0190*/  ISETP.NE.AND P1, PT, R14, UR6, PT ;  /* 0x000000060e007c0c */ /* 0x010fe4000bf25270 */
[----:B-----5:R-:W-:Y:S02]  /*01a0*/  ISETP.NE.AND P0, PT, R16, UR6, PT ;  /* 0x0000000610007c0c */ /* 0x020fe4000bf05270 */
[----:B------:R-:W-:-:S03]  /*01b0*/  ISETP.NE.AND P2, PT, R17, UR6, PT ;  /* 0x0000000611007c0c */ /* 0x000fc6000bf45270 */
[----:B------:R-:W1:Y:S08]  /*01c0*/  @!P3 LDC R19, c[0x0][0x394] ;  /* 0x0000e500ff13bb82 */ /* 0x000e700000000800 */
[----:B------:R-:W2:Y:S01]  /*01d0*/  @!P1 LDC R21, c[0x0][0x394] ;  /* 0x0000e500ff159b82 */ /* 0x000ea20000000800 */
[----:B0-----:R-:W-:-:S07]  /*01e0*/  @!P4 ISETP.NE.AND P6, PT, R11, R18, PT ;  /* 0x000000120b00c20c */ /* 0x001fce0003fc5270 */
[----:B------:R-:W0:Y:S08]  /*01f0*/  @!P2 LDC R20, c[0x0][0x394] ;  /* 0x0000e500ff14ab82 */ /* 0x000e300000000800 */
[----:B------:R-:W3:Y:S01]  /*0200*/  @!P0 LDC R18, c[0x0][0x394] ;  /* 0x0000e500ff128b82 */ /* 0x000ee20000000800 */
[----:B------:R-:W-:Y:S01]  /*0210*/  ISETP.NE.AND P5, PT, R15, UR6, PT ;  /* 0x000000060f007c0c */ /* 0x000fe2000bfa5270 */
[----:B------:R-:W-:Y:S01]  /*0220*/  @P4 IMAD.MOV.U32 R11, RZ, RZ, RZ ;  /* 0x000000ffff0b4224 */ /* 0x000fe200078e00ff */
[----:B------:R-:W-:-:S02]  /*0230*/  @!P4 SEL R11, RZ, 0x1, P6 ;  /* 0x00000001ff0bc807 */ /* 0x000fc40003000000 */
[----:B-1----:R-:W-:Y:S01]  /*0240*/  @!P3 ISETP.NE.AND P6, PT, R14, R19, PT ;  /* 0x000000130e00b20c */ /* 0x002fe20003fc5270 */
[----:B------:R-:W-:Y:S01]  /*0250*/  @P3 IMAD.MOV.U32 R14, RZ, RZ, RZ ;  /* 0x000000ffff0e3224 */ /* 0x000fe200078e00ff */
[----:B------:R-:W-:Y:S02]  /*0260*/  ISETP.NE.AND P4, PT, R13, UR6, PT ;  /* 0x000000060d007c0c */ /* 0x000fe4000bf85270 */
[----:B------:R-:W-:Y:S02]  /*0270*/  @!P3 SEL R14, RZ, 0x1, P6 ;  /* 0x00000001ff0eb807 */ /* 0x000fe40003000000 */
[----:B--2---:R-:W-:Y:S01]  /*0280*/  @!P1 ISETP.NE.AND P6, PT, R16, R21, PT ;  /* 0x000000151000920c */ /* 0x004fe20003fc5270 */
[----:B------:R-:W-:Y:S01]  /*0290*/  @P1 IMAD.MOV.U32 R16, RZ, RZ, RZ ;  /* 0x000000ffff101224 */ /* 0x000fe200078e00ff */
[----:B------:R-:W-:Y:S01]  /*02a0*/  ISETP.NE.AND P3, PT, R12, UR6, PT ;  /* 0x000000060c007c0c */ /* 0x000fe2000bf65270 */
[----:B------:R-:W1:Y:S01]  /*02b0*/  @!P5 LDC R22, c[0x0][0x394] ;  /* 0x0000e500ff16db82 */ /* 0x000e620000000800 */
[----:B------:R-:W-:-:S02]  /*02c0*/  @!P1 SEL R16, RZ, 0x1, P6 ;  /* 0x00000001ff109807 */ /* 0x000fc40003000000 */
[----:B------:R-:W-:Y:S02]  /*02d0*/  ISETP.NE.AND P1, PT, R10, UR6, PT ;  /* 0x000000060a007c0c */ /* 0x000fe4000bf25270 */
[----:B---3--:R-:W-:Y:S01]  /*02e0*/  @!P0 ISETP.NE.AND P6, PT, R17, R18, PT ;  /* 0x000000121100820c */ /* 0x008fe20003fc5270 */
[----:B------:R-:W-:-:S06]  /*02f0*/  @P0 IMAD.MOV.U32 R17, RZ, RZ, RZ ;  /* 0x000000ffff110224 */ /* 0x000fcc00078e00ff */
[----:B------:R-:W2:Y:S01]  /*0300*/  @!P3 LDC R19, c[0x0][0x394] ;  /* 0x0000e500ff13bb82 */ /* 0x000ea20000000800 */
[----:B------:R-:W-:Y:S02]  /*0310*/  @!P0 SEL R17, RZ, 0x1, P6 ;  /* 0x00000001ff118807 */ /* 0x000fe40003000000 */
[----:B0-----:R-:W-:-:S05]  /*0320*/  @!P2 ISETP.NE.AND P6, PT, R15, R20, PT ;  /* 0x000000140f00a20c */ /* 0x001fca0003fc5270 */
[----:B------:R-:W0:Y:S01]  /*0330*/  @!P4 LDC R15, c[0x0][0x394] ;  /* 0x0000e500ff0fcb82 */ /* 0x000e220000000800 */
[----:B------:R-:W-:-:S07]  /*0340*/  @P2 IMAD.MOV.U32 R18, RZ, RZ, RZ ;  /* 0x000000ffff122224 */ /* 0x000fce00078e00ff */
[----:B------:R-:W3:Y:S01]  /*0350*/  @!P1 LDC R20, c[0x0][0x394] ;  /* 0x0000e500ff149b82 */ /* 0x000ee20000000800 */
[----:B------:R-:W-:Y:S02]  /*0360*/  @!P2 SEL R18, RZ, 0x1, P6 ;  /* 0x00000001ff12a807 */ /* 0x000fe40003000000 */
[----:B-1----:R-:W-:Y:S01]  /*0370*/  @!P5 ISETP.NE.AND P6, PT, R13, R22, PT ;  /* 0x000000160d00d20c */ /* 0x002fe20003fc5270 */
[----:B------:R-:W-:-:S03]  /*0380*/  @P5 IMAD.MOV.U32 R13, RZ, RZ, RZ ;  /* 0x000000ffff0d5224 */ /* 0x000fc600078e00ff */
[----:B------:R-:W-:Y:S02]  /*0390*/  @!P5 SEL R13, RZ, 0x1, P6 ;  /* 0x00000001ff0dd807 */ /* 0x000fe40003000000 */
[----:B0-----:R-:W-:Y:S01]  /*03a0*/  @!P4 ISETP.NE.AND P6, PT, R12, R15, PT ;  /* 0x0000000f0c00c20c */ /* 0x001fe20003fc5270 */
[----:B------:R-:W-:-:S03]  /*03b0*/  @P4 IMAD.MOV.U32 R12, RZ, RZ, RZ ;  /* 0x000000ffff0c4224 */ /* 0x000fc600078e00ff */
[----:B------:R-:W-:Y:S02]  /*03c0*/  @!P4 SEL R12, RZ, 0x1, P6 ;  /* 0x00000001ff0cc807 */ /* 0x000fe40003000000 */
[----:B--2---:R-:W-:Y:S01]  /*03d0*/  @!P3 ISETP.NE.AND P6, PT, R10, R19, PT ;  /* 0x000000130a00b20c */ /* 0x004fe20003fc5270 */
[----:B------:R-:W-:-:S03]  /*03e0*/  @P3 IMAD.MOV.U32 R10, RZ, RZ, RZ ;  /* 0x000000ffff0a3224 */ /* 0x000fc600078e00ff */
[----:B------:R-:W-:Y:S02]  /*03f0*/  @!P3 SEL R10, RZ, 0x1, P6 ;  /* 0x00000001ff0ab807 */ /* 0x000fe40003000000 */
[C---:B---3--:R-:W-:Y:S02]  /*0400*/  @!P1 ISETP.NE.AND P6, PT, R9.reuse, R20, PT ;  /* 0x000000140900920c */ /* 0x048fe40003fc5270 */
[----:B------:R-:W-:Y:S01]  /*0410*/  ISETP.NE.AND P0, PT, R9, UR6, PT ;  /* 0x0000000609007c0c */ /* 0x000fe2000bf05270 */
[----:B------:R-:W-:Y:S01]  /*0420*/  @P1 IMAD.MOV.U32 R9, RZ, RZ, RZ ;  /* 0x000000ffff091224 */ /* 0x000fe200078e00ff */
[----:B------:R-:W-:Y:S02]  /*0430*/  @!P1 SEL R9, RZ, 0x1, P6 ;  /* 0x00000001ff099807 */ /* 0x000fe40003000000 */
[----:B------:R-:W-:Y:S02]  /*0440*/  ISETP.NE.AND P1, PT, R4, UR6, PT ;  /* 0x0000000604007c0c */ /* 0x000fe4000bf25270 */
[----:B------:R-:W-:-:S02]  /*0450*/  ISETP.NE.AND P2, PT, R7, UR6, PT ;  /* 0x0000000607007c0c */ /* 0x000fc4000bf45270 */
[----:B------:R-:W-:Y:S02]  /*0460*/  ISETP.NE.AND P5, PT, R8, UR6, PT ;  /* 0x0000000608007c0c */ /* 0x000fe4000bfa5270 */
[----:B------:R-:W-:Y:S02]  /*0470*/  ISETP.NE.AND P4, PT, R6, UR6, PT ;  /* 0x0000000606007c0c */ /* 0x000fe4000bf85270 */
[----:B------:R-:W-:Y:S01]  /*0480*/  ISETP.NE.AND P3, PT, R5, UR6, PT ;  /* 0x0000000605007c0c */ /* 0x000fe2000bf65270 */
[----:B------:R-:W0:Y:S04]  /*0490*/  @!P0 LDC R22, c[0x0][0x394] ;  /* 0x0000e500ff168b82 */ /* 0x000e280000000800 */
[----:B------:R1:W2:Y:S04]  /*04a0*/  @!P1 LDG.E R15, desc[UR4][R2.64+0x3c] ;  /* 0x00003c04020f9981 */ /* 0x0002a8000c1e1900 */
[----:B------:R-:W3:Y:S01]  /*04b0*/  @!P2 LDC R21, c[0x0][0x394] ;  /* 0x0000e500ff15ab82 */ /* 0x000ee20000000800 */
[----:B------:R-:W-:-:S07]  /*04c0*/  IADD3 R16, PT, PT, R16, R14, R11 ;  /* 0x0000000e10107210 */ /* 0x000fce0007ffe00b */
[----:B------:R-:W4:Y:S08]  /*04d0*/  @!P5 LDC R19, c[0x0][0x394] ;  /* 0x0000e500ff13db82 */ /* 0x000f300000000800 */
[----:B------:R-:W5:Y:S08]  /*04e0*/  @!P4 LDC R20, c[0x0][0x394] ;  /* 0x0000e500ff14cb82 */ /* 0x000f700000000800 */
[----:B------:R-:W5:Y:S08]  /*04f0*/  @!P3 LDC R11, c[0x0][0x394] ;  /* 0x0000e500ff0bbb82 */ /* 0x000f700000000800 */
[----:B------:R-:W2:Y:S01]  /*0500*/  @!P1 LDC R14, c[0x0][0x394] ;  /* 0x0000e500ff0e9b82 */ /* 0x000ea20000000800 */
[----:B0-----:R-:W-:Y:S01]  /*0510*/  @!P0 ISETP.NE.AND P6, PT, R7, R22, PT ;  /* 0x000000160700820c */ /* 0x001fe20003fc5270 */
[----:B------:R-:W-:Y:S01]  /*0520*/  @P0 IMAD.MOV.U32 R7, RZ, RZ, RZ ;  /* 0x000000ffff070224 */ /* 0x000fe200078e00ff */
[----:B------:R-:W-:-:S05]  /*0530*/  IADD3 R16, PT, PT, R18, R17, R16 ;  /* 0x0000001112107210 */ /* 0x000fca0007ffe010 */
[----:B-1----:R-:W0:Y:S01]  /*0540*/  LDC.64 R2, c[0x0][0x388] ;  /* 0x0000e200ff027b82 */ /* 0x002e220000000a00 */
[----:B------:R-:W-:Y:S02]  /*0550*/  @!P0 SEL R7, RZ, 0x1, P6 ;  /* 0x00000001ff078807 */ /* 0x000fe40003000000 */
[----:B---3--:R-:W-:Y:S02]  /*0560*/  @!P2 ISETP.NE.AND P0, PT, R8, R21, PT ;  /* 0x000000150800a20c */ /* 0x008fe40003f05270 */
[----:B------:R-:W-:Y:S01]  /*0570*/  IADD3 R12, PT, PT, R12, R13, R16 ;  /* 0x0000000d0c0c7210 */ /* 0x000fe20007ffe010 */
[----:B------:R-:W-:Y:S01]  /*0580*/  @P2 IMAD.MOV.U32 R8, RZ, RZ, RZ ;  /* 0x000000ffff082224 */ /* 0x000fe200078e00ff */
[----:B------:R-:W-:Y:S02]  /*0590*/  @!P2 SEL R8, RZ, 0x1, P0 ;  /* 0x00000001ff08a807 */ /* 0x000fe40000000000 */
[----:B----4-:R-:W-:Y:S02]  /*05a0*/  @!P5 ISETP.NE.AND P6, PT, R6, R19, PT ;  /* 0x000000130600d20c */ /* 0x010fe40003fc5270 */
[----:B------:R-:W-:-:S02]  /*05b0*/  IADD3 R9, PT, PT, R9, R10, R12 ;  /* 0x0000000a09097210 */ /* 0x000fc40007ffe00c */
[----:B-----5:R-:W-:Y:S01]  /*05c0*/  @!P4 ISETP.NE.AND P2, PT, R5, R20, PT ;  /* 0x000000140500c20c */ /* 0x020fe20003f45270 */
[----:B------:R-:W-:Y:S01]  /*05d0*/  @P5 IMAD.MOV.U32 R6, RZ, RZ, RZ ;  /* 0x000000ffff065224 */ /* 0x000fe200078e00ff */
[----:B------:R-:W-:Y:S01]  /*05e0*/  @!P5 SEL R6, RZ, 0x1, P6 ;  /* 0x00000001ff06d807 */ /* 0x000fe20003000000 */
[----:B------:R-:W-:Y:S01]  /*05f0*/  @P4 IMAD.MOV.U32 R5, RZ, RZ, RZ ;  /* 0x000000ffff054224 */ /* 0x000fe200078e00ff */
[----:B------:R-:W-:Y:S02]  /*0600*/  IADD3 R8, PT, PT, R8, R7, R9 ;  /* 0x0000000708087210 */ /* 0x000fe40007ffe009 */
[----:B------:R-:W-:Y:S02]  /*0610*/  @!P3 ISETP.NE.AND P0, PT, R4, R11, PT ;  /* 0x0000000b0400b20c */ /* 0x000fe40003f05270 */
[----:B------:R-:W-:Y:S01]  /*0620*/  @!P4 SEL R5, RZ, 0x1, P2 ;  /* 0x00000001ff05c807 */ /* 0x000fe20001000000 */
[----:B------:R-:W-:Y:S01]  /*0630*/  @P3 IMAD.MOV.U32 R4, RZ, RZ, RZ ;  /* 0x000000ffff043224 */ /* 0x000fe200078e00ff */
[----:B------:R-:W-:Y:S01]  /*0640*/  @!P3 SEL R4, RZ, 0x1, P0 ;  /* 0x00000001ff04b807 */ /* 0x000fe20000000000 */
[----:B------:R-:W-:Y:S01]  /*0650*/  IMAD.MOV.U32 R7, RZ, RZ, RZ ;  /* 0x000000ffff077224 */ /* 0x000fe200078e00ff */
[----:B------:R-:W-:Y:S01]  /*0660*/  IADD3 R5, PT, PT, R5, R6, R8 ;  /* 0x0000000605057210 */ /* 0x000fe20007ffe008 */
[----:B0-----:R-:W-:Y:S01]  /*0670*/  IMAD.WIDE.U32 R2, R0, 0x4, R2 ;  /* 0x0000000400027825 */ /* 0x001fe200078e0002 */
[----:B--2---:R-:W-:-:S04]  /*0680*/  @!P1 ISETP.NE.AND P5, PT, R15, R14, PT ;  /* 0x0000000e0f00920c */ /* 0x004fc80003fa5270 */
[----:B------:R-:W-:-:S04]  /*0690*/  @!P1 SEL R7, RZ, 0x1, P5 ;  /* 0x00000001ff079807 */ /* 0x000fc80002800000 */
[----:B------:R-:W-:-:S05]  /*06a0*/  IADD3 R7, PT, PT, R7, R4, R5 ;  /* 0x0000000407077210 */ /* 0x000fca0007ffe005 */
[----:B------:R-:W-:Y:S01]  /*06b0*/  STG.E desc[UR4][R2.64], R7 ;  /* 0x0000000702007986 */ /* 0x000fe2000c101904 */
[----:B------:R-:W-:Y:S05]  /*06c0*/  EXIT ;  /* 0x000000000000794d */ /* 0x000fea0003800000 */
.L_x_7:
        /* <DEDUP_REMOVED lines=11> */
.L_x_9:


//--------------------- .nv.shared._Z7contar2PiS_ii --------------------------
	.section	.nv.shared._Z7contar2PiS_ii,"aw",@nobits
	.sectionflags	@""
	.align	8
.nv.shared._Z7contar2PiS_ii:
	.zero		1056


//--------------------- .nv.shared.reserved.0     --------------------------
	.section	.nv.shared.reserved.0,"aw",@nobits
	.weak		__nv_reservedSMEM_offset_0_alias
	.size		__nv_reservedSMEM_offset_0_alias, 0, 64
	.other		__nv_reservedSMEM_offset_0_alias,@"STO_CUDA_RESERVED_SHARED STV_DEFAULT"
__nv_reservedSMEM_offset_0_alias:
	.zero		0
	.zero		64


//--------------------- .nv.constant0._Z7contar2PiS_ii --------------------------
	.section	.nv.constant0._Z7contar2PiS_ii,"a",@progbits
	.sectionflags	@""
	.align	4
.nv.constant0._Z7contar2PiS_ii:
	.zero		920


//--------------------- .nv.constant0._Z7contar1PiS_ii --------------------------
	.section	.nv.constant0._Z7contar1PiS_ii,"a",@progbits
	.sectionflags	@""
	.align	4
.nv.constant0._Z7contar1PiS_ii:
	.zero		920


//--------------------- SYMBOLS --------------------------

	.type		.nv.reservedSmem.offset0,@object
	.size		.nv.reservedSmem.offset0,0x4
	.type		.nv.reservedSmem.cap,@object
	.size		.nv.reservedSmem.cap,0x4
